//
// Generated by NVIDIA NVVM Compiler
//
// Compiler Build ID: CL-36424714
// Cuda compilation tools, release 13.0, V13.0.88
// Based on NVVM 20.0.0
//

.version 9.0
.target sm_100
.address_size 64

	// .globl	_Z12compute_tilePiS_S_iii
// _ZZ12compute_tilePiS_S_iiiE1A has been demoted
// _ZZ12compute_tilePiS_S_iiiE1B has been demoted

.visible .entry _Z12compute_tilePiS_S_iii(
	.param .u64 .ptr .align 1 _Z12compute_tilePiS_S_iii_param_0,
	.param .u64 .ptr .align 1 _Z12compute_tilePiS_S_iii_param_1,
	.param .u64 .ptr .align 1 _Z12compute_tilePiS_S_iii_param_2,
	.param .u32 _Z12compute_tilePiS_S_iii_param_3,
	.param .u32 _Z12compute_tilePiS_S_iii_param_4,
	.param .u32 _Z12compute_tilePiS_S_iii_param_5
)
{
	.reg .pred 	%p<10>;
	.reg .b32 	%r<115>;
	.reg .b32 	%f<63>;
	.reg .b64 	%rd<13>;
	// demoted variable
	.shared .align 4 .b8 _ZZ12compute_tilePiS_S_iiiE1A[4096];
	// demoted variable
	.shared .align 4 .b8 _ZZ12compute_tilePiS_S_iiiE1B[4096];
	ld.param.u64 	%rd3, [_Z12compute_tilePiS_S_iii_param_0];
	ld.param.u64 	%rd4, [_Z12compute_tilePiS_S_iii_param_1];
	ld.param.u64 	%rd5, [_Z12compute_tilePiS_S_iii_param_2];
	ld.param.u32 	%r53, [_Z12compute_tilePiS_S_iii_param_4];
	ld.param.u32 	%r51, [_Z12compute_tilePiS_S_iii_param_5];
	mov.u32 	%r54, %ctaid.x;
	mov.u32 	%r55, %ctaid.y;
	mov.u32 	%r1, %tid.x;
	mov.u32 	%r2, %tid.y;
	mov.u32 	%r56, %ntid.y;
	mul.lo.s32 	%r3, %r55, %r56;
	add.s32 	%r57, %r3, %r2;
	mul.lo.s32 	%r4, %r57, %r53;
	mov.u32 	%r5, %ntid.x;
	mad.lo.s32 	%r58, %r54, %r5, %r1;
	mad.lo.s32 	%r6, %r51, %r2, %r58;
	setp.lt.s32 	%p1, %r51, 1;
	mov.b32 	%r113, 0;
	@%p1 bra 	$L__BB0_14;
	shl.b32 	%r60, %r2, 7;
	mov.u32 	%r61, _ZZ12compute_tilePiS_S_iiiE1A;
	add.s32 	%r7, %r61, %r60;
	shl.b32 	%r62, %r1, 2;
	add.s32 	%r8, %r7, %r62;
	mov.u32 	%r63, _ZZ12compute_tilePiS_S_iiiE1B;
	add.s32 	%r10, %r63, %r62;
	add.s32 	%r9, %r10, %r60;
	mul.lo.s32 	%r11, %r51, %r5;
	and.b32  	%r12, %r5, 7;
	and.b32  	%r13, %r5, 3;
	and.b32  	%r14, %r5, 2040;
	and.b32  	%r15, %r5, 1;
	and.b32  	%r64, %r5, -8;
	neg.s32 	%r16, %r64;
	add.s32 	%r17, %r7, 16;
	add.s32 	%r18, %r10, 512;
	add.s32 	%r99, %r4, %r1;
	cvta.to.global.u64 	%rd1, %rd3;
	cvta.to.global.u64 	%rd2, %rd4;
	mov.b32 	%r96, 0;
	mov.u32 	%r113, %r96;
	mov.u32 	%r98, %r6;
$L__BB0_2:
	setp.lt.u32 	%p2, %r5, 8;
	mul.wide.s32 	%rd6, %r99, 4;
	add.s64 	%rd7, %rd1, %rd6;
	ld.global.u32 	%r67, [%rd7];
	cvt.rn.f32.s32 	%f1, %r67;
	st.shared.f32 	[%r8], %f1;
	mul.wide.s32 	%rd8, %r98, 4;
	add.s64 	%rd9, %rd2, %rd8;
	ld.global.u32 	%r68, [%rd9];
	cvt.rn.f32.s32 	%f2, %r68;
	st.shared.f32 	[%r9], %f2;
	bar.sync 	0;
	mov.b32 	%r108, 0;
	@%p2 bra 	$L__BB0_5;
	mov.u32 	%r100, %r18;
	mov.u32 	%r101, %r17;
	mov.u32 	%r102, %r16;
$L__BB0_4:
	.pragma "nounroll";
	ld.shared.f32 	%f3, [%r101+-16];
	ld.shared.f32 	%f4, [%r100+-512];
	cvt.rn.f32.s32 	%f5, %r113;
	fma.rn.f32 	%f6, %f3, %f4, %f5;
	cvt.rzi.s32.f32 	%r69, %f6;
	ld.shared.f32 	%f7, [%r101+-12];
	ld.shared.f32 	%f8, [%r100+-384];
	cvt.rn.f32.s32 	%f9, %r69;
	fma.rn.f32 	%f10, %f7, %f8, %f9;
	cvt.rzi.s32.f32 	%r70, %f10;
	ld.shared.f32 	%f11, [%r101+-8];
	ld.shared.f32 	%f12, [%r100+-256];
	cvt.rn.f32.s32 	%f13, %r70;
	fma.rn.f32 	%f14, %f11, %f12, %f13;
	cvt.rzi.s32.f32 	%r71, %f14;
	ld.shared.f32 	%f15, [%r101+-4];
	ld.shared.f32 	%f16, [%r100+-128];
	cvt.rn.f32.s32 	%f17, %r71;
	fma.rn.f32 	%f18, %f15, %f16, %f17;
	cvt.rzi.s32.f32 	%r72, %f18;
	ld.shared.f32 	%f19, [%r101];
	ld.shared.f32 	%f20, [%r100];
	cvt.rn.f32.s32 	%f21, %r72;
	fma.rn.f32 	%f22, %f19, %f20, %f21;
	cvt.rzi.s32.f32 	%r73, %f22;
	ld.shared.f32 	%f23, [%r101+4];
	ld.shared.f32 	%f24, [%r100+128];
	cvt.rn.f32.s32 	%f25, %r73;
	fma.rn.f32 	%f26, %f23, %f24, %f25;
	cvt.rzi.s32.f32 	%r74, %f26;
	ld.shared.f32 	%f27, [%r101+8];
	ld.shared.f32 	%f28, [%r100+256];
	cvt.rn.f32.s32 	%f29, %r74;
	fma.rn.f32 	%f30, %f27, %f28, %f29;
	cvt.rzi.s32.f32 	%r75, %f30;
	ld.shared.f32 	%f31, [%r101+12];
	ld.shared.f32 	%f32, [%r100+384];
	cvt.rn.f32.s32 	%f33, %r75;
	fma.rn.f32 	%f34, %f31, %f32, %f33;
	cvt.rzi.s32.f32 	%r113, %f34;
	add.s32 	%r102, %r102, 8;
	add.s32 	%r101, %r101, 32;
	add.s32 	%r100, %r100, 1024;
	setp.ne.s32 	%p3, %r102, 0;
	mov.u32 	%r108, %r14;
	@%p3 bra 	$L__BB0_4;
$L__BB0_5:
	setp.eq.s32 	%p4, %r12, 0;
	@%p4 bra 	$L__BB0_13;
	add.s32 	%r77, %r12, -1;
	setp.lt.u32 	%p5, %r77, 3;
	@%p5 bra 	$L__BB0_8;
	shl.b32 	%r78, %r108, 2;
	add.s32 	%r79, %r7, %r78;
	ld.shared.f32 	%f35, [%r79];
	shl.b32 	%r80, %r108, 7;
	add.s32 	%r81, %r10, %r80;
	ld.shared.f32 	%f36, [%r81];
	cvt.rn.f32.s32 	%f37, %r113;
	fma.rn.f32 	%f38, %f35, %f36, %f37;
	cvt.rzi.s32.f32 	%r82, %f38;
	ld.shared.f32 	%f39, [%r79+4];
	ld.shared.f32 	%f40, [%r81+128];
	cvt.rn.f32.s32 	%f41, %r82;
	fma.rn.f32 	%f42, %f39, %f40, %f41;
	cvt.rzi.s32.f32 	%r83, %f42;
	ld.shared.f32 	%f43, [%r79+8];
	ld.shared.f32 	%f44, [%r81+256];
	cvt.rn.f32.s32 	%f45, %r83;
	fma.rn.f32 	%f46, %f43, %f44, %f45;
	cvt.rzi.s32.f32 	%r84, %f46;
	ld.shared.f32 	%f47, [%r79+12];
	ld.shared.f32 	%f48, [%r81+384];
	cvt.rn.f32.s32 	%f49, %r84;
	fma.rn.f32 	%f50, %f47, %f48, %f49;
	cvt.rzi.s32.f32 	%r113, %f50;
	add.s32 	%r108, %r108, 4;
$L__BB0_8:
	setp.eq.s32 	%p6, %r13, 0;
	@%p6 bra 	$L__BB0_13;
	setp.eq.s32 	%p7, %r13, 1;
	@%p7 bra 	$L__BB0_11;
	shl.b32 	%r86, %r108, 2;
	add.s32 	%r87, %r7, %r86;
	ld.shared.f32 	%f51, [%r87];
	shl.b32 	%r88, %r108, 7;
	add.s32 	%r89, %r10, %r88;
	ld.shared.f32 	%f52, [%r89];
	cvt.rn.f32.s32 	%f53, %r113;
	fma.rn.f32 	%f54, %f51, %f52, %f53;
	cvt.rzi.s32.f32 	%r90, %f54;
	ld.shared.f32 	%f55, [%r87+4];
	ld.shared.f32 	%f56, [%r89+128];
	cvt.rn.f32.s32 	%f57, %r90;
	fma.rn.f32 	%f58, %f55, %f56, %f57;
	cvt.rzi.s32.f32 	%r113, %f58;
	add.s32 	%r108, %r108, 2;
$L__BB0_11:
	setp.eq.s32 	%p8, %r15, 0;
	@%p8 bra 	$L__BB0_13;
	shl.b32 	%r91, %r108, 2;
	add.s32 	%r92, %r7, %r91;
	ld.shared.f32 	%f59, [%r92];
	shl.b32 	%r93, %r108, 7;
	add.s32 	%r94, %r10, %r93;
	ld.shared.f32 	%f60, [%r94];
	cvt.rn.f32.s32 	%f61, %r113;
	fma.rn.f32 	%f62, %f59, %f60, %f61;
	cvt.rzi.s32.f32 	%r113, %f62;
$L__BB0_13:
	bar.sync 	0;
	add.s32 	%r99, %r99, %r5;
	add.s32 	%r98, %r98, %r11;
	add.s32 	%r96, %r96, %r5;
	setp.lt.s32 	%p9, %r96, %r51;
	@%p9 bra 	$L__BB0_2;
$L__BB0_14:
	cvta.to.global.u64 	%rd10, %rd5;
	mad.lo.s32 	%r95, %r3, %r51, %r6;
	mul.wide.s32 	%rd11, %r95, 4;
	add.s64 	%rd12, %rd10, %rd11;
	st.global.u32 	[%rd12], %r113;
	ret;

}


// ===== COMPILED SASS (sm_100) =====

	.target	sm_100

	.elftype	@"ET_EXEC"


//--------------------- .note.nv.tkinfo           --------------------------
	.section	.note.nv.tkinfo,"",@"SHT_NOTE"
	.sectionflags	@"SHF_NOTE_NV_TKINFO"
	.tkinfo
        /*0018*/ 	.word	0x00000002
        /*0030*/ 	.string	""
        /*0030*/ 	.string	"ptxas"
        /*0030*/ 	.string	"Cuda compilation tools, release 13.0, V13.0.88"
        /*0030*/ 	.string	"Build cuda_13.0.r13.0/compiler.36424714_0"
        /*0030*/ 	.string	"-arch sm_100 -m 64 "



//--------------------- .note.nv.cuinfo           --------------------------
	.section	.note.nv.cuinfo,"",@"SHT_NOTE"
	.sectionflags	@"SHF_NOTE_NV_CUINFO"
        /*0018*/ 	.short	0x0002
        /*001a*/ 	.short	0x0064
        /*001c*/ 	.short	0x0082
	.zero		2


//--------------------- .nv.info                  --------------------------
	.section	.nv.info,"",@"SHT_CUDA_INFO"
	.align	4


	//----- nvinfo : EIATTR_REGCOUNT
	.align		4
        /*0000*/ 	.byte	0x04, 0x2f
        /*0002*/ 	.short	(.L_1 - .L_0)
	.align		4
.L_0:
        /*0004*/ 	.word	index@(_Z12compute_tilePiS_S_iii)
        /*0008*/ 	.word	0x00000020


	//----- nvinfo : EIATTR_FRAME_SIZE
	.align		4
.L_1:
        /*000c*/ 	.byte	0x04, 0x11
        /*000e*/ 	.short	(.L_3 - .L_2)
	.align		4
.L_2:
        /*0010*/ 	.word	index@(_Z12compute_tilePiS_S_iii)
        /*0014*/ 	.word	0x00000000


	//----- nvinfo : EIATTR_MIN_STACK_SIZE
	.align		4
.L_3:
        /*0018*/ 	.byte	0x04, 0x12
        /*001a*/ 	.short	(.L_5 - .L_4)
	.align		4
.L_4:
        /*001c*/ 	.word	index@(_Z12compute_tilePiS_S_iii)
        /*0020*/ 	.word	0x00000000
.L_5:


//--------------------- .nv.compat                --------------------------
	.section	.nv.compat,"",@"SHT_CUDA_COMPAT_INFO"
	.align	4
        /*0000*/ 	.byte	0x02, 0x09, 0x00, 0x00, 0x02, 0x02, 0x01, 0x00, 0x02, 0x05, 0x05, 0x00, 0x03, 0x07, 0x01, 0x01
        /*0010*/ 	.byte	0x02, 0x03, 0x00, 0x00, 0x02, 0x06, 0x01, 0x00, 0x04, 0x0b, 0x08, 0x00, 0x09, 0x00, 0x00, 0x00
        /*0020*/ 	.byte	0x00, 0x00, 0x00, 0x00


//--------------------- .nv.info._Z12compute_tilePiS_S_iii --------------------------
	.section	.nv.info._Z12compute_tilePiS_S_iii,"",@"SHT_CUDA_INFO"
	.sectionflags	@""
	.align	4


	//----- nvinfo : EIATTR_CUDA_API_VERSION
	.align		4
        /*0000*/ 	.byte	0x04, 0x37
        /*0002*/ 	.short	(.L_7 - .L_6)
.L_6:
        /*0004*/ 	.word	0x00000082


	//----- nvinfo : EIATTR_KPARAM_INFO
	.align		4
.L_7:
        /*0008*/ 	.byte	0x04, 0x17
        /*000a*/ 	.short	(.L_9 - .L_8)
.L_8:
        /*000c*/ 	.word	0x00000000
        /*0010*/ 	.short	0x0005
        /*0012*/ 	.short	0x0020
        /*0014*/ 	.byte	0x00, 0xf0, 0x11, 0x00


	//----- nvinfo : EIATTR_KPARAM_INFO
	.align		4
.L_9:
        /*0018*/ 	.byte	0x04, 0x17
        /*001a*/ 	.short	(.L_11 - .L_10)
.L_10:
        /*001c*/ 	.word	0x00000000
        /*0020*/ 	.short	0x0004
        /*0022*/ 	.short	0x001c
        /*0024*/ 	.byte	0x00, 0xf0, 0x11, 0x00


	//----- nvinfo : EIATTR_KPARAM_INFO
	.align		4
.L_11:
        /*0028*/ 	.byte	0x04, 0x17
        /*002a*/ 	.short	(.L_13 - .L_12)
.L_12:
        /*002c*/ 	.word	0x00000000
        /*0030*/ 	.short	0x0003
        /*0032*/ 	.short	0x0018
        /*0034*/ 	.byte	0x00, 0xf0, 0x11, 0x00


	//----- nvinfo : EIATTR_KPARAM_INFO
	.align		4
.L_13:
        /*0038*/ 	.byte	0x04, 0x17
        /*003a*/ 	.short	(.L_15 - .L_14)
.L_14:
        /*003c*/ 	.word	0x00000000
        /*0040*/ 	.short	0x0002
        /*0042*/ 	.short	0x0010
        /*0044*/ 	.byte	0x00, 0xf5, 0x21, 0x00


	//----- nvinfo : EIATTR_KPARAM_INFO
	.align		4
.L_15:
        /*0048*/ 	.byte	0x04, 0x17
        /*004a*/ 	.short	(.L_17 - .L_16)
.L_16:
        /*004c*/ 	.word	0x00000000
        /*0050*/ 	.short	0x0001
        /*0052*/ 	.short	0x0008
        /*0054*/ 	.byte	0x00, 0xf5, 0x21, 0x00


	//----- nvinfo : EIATTR_KPARAM_INFO
	.align		4
.L_17:
        /*0058*/ 	.byte	0x04, 0x17
        /*005a*/ 	.short	(.L_19 - .L_18)
.L_18:
        /*005c*/ 	.word	0x00000000
        /*0060*/ 	.short	0x0000
        /*0062*/ 	.short	0x0000
        /*0064*/ 	.byte	0x00, 0xf5, 0x21, 0x00


	//----- nvinfo : EIATTR_SPARSE_MMA_MASK
	.align		4
.L_19:
        /*0068*/ 	.byte	0x03, 0x50
        /*006a*/ 	.short	0x0000


	//----- nvinfo : EIATTR_MAXREG_COUNT
	.align		4
        /*006c*/ 	.byte	0x03, 0x1b
        /*006e*/ 	.short	0x00ff


	//----- nvinfo : EIATTR_NUM_BARRIERS
	.align		4
        /*0070*/ 	.byte	0x02, 0x4c
        /*0072*/ 	.byte	0x01
	.zero		1


	//----- nvinfo : EIATTR_MERCURY_ISA_VERSION
	.align		4
        /*0074*/ 	.byte	0x03, 0x5f
        /*0076*/ 	.short	0x0101


	//----- nvinfo : EIATTR_VRC_CTA_INIT_COUNT
	.align		4
        /*0078*/ 	.byte	0x02, 0x4a
	.zero		1
	.zero		1


	//----- nvinfo : EIATTR_EXIT_INSTR_OFFSETS
	.align		4
        /*007c*/ 	.byte	0x04, 0x1c
        /*007e*/ 	.short	(.L_21 - .L_20)


	//   ....[0]....
.L_20:
        /*0080*/ 	.word	0x000009d0


	//----- nvinfo : EIATTR_CBANK_PARAM_SIZE
	.align		4
.L_21:
        /*0084*/ 	.byte	0x03, 0x19
        /*0086*/ 	.short	0x0024


	//----- nvinfo : EIATTR_PARAM_CBANK
	.align		4
        /*0088*/ 	.byte	0x04, 0x0a
        /*008a*/ 	.short	(.L_23 - .L_22)
	.align		4
.L_22:
        /*008c*/ 	.word	index@(.nv.constant0._Z12compute_tilePiS_S_iii)
        /*0090*/ 	.short	0x0380
        /*0092*/ 	.short	0x0024


	//----- nvinfo : EIATTR_SW_WAR
	.align		4
.L_23:
        /*0094*/ 	.byte	0x04, 0x36
        /*0096*/ 	.short	(.L_25 - .L_24)
.L_24:
        /*0098*/ 	.word	0x00000008
.L_25:


//--------------------- .nv.callgraph             --------------------------
	.section	.nv.callgraph,"",@"SHT_CUDA_CALLGRAPH"
	.align	4
	.sectionentsize	8
	.align		4
        /*0000*/ 	.word	0x00000000
	.align		4
        /*0004*/ 	.word	0xffffffff
	.align		4
        /*0008*/ 	.word	0x00000000
	.align		4
        /*000c*/ 	.word	0xfffffffe
	.align		4
        /*0010*/ 	.word	0x00000000
	.align		4
        /*0014*/ 	.word	0xfffffffd
	.align		4
        /*0018*/ 	.word	0x00000000
	.align		4
        /*001c*/ 	.word	0xfffffffc


//--------------------- .text._Z12compute_tilePiS_S_iii --------------------------
	.section	.text._Z12compute_tilePiS_S_iii,"ax",@progbits
	.align	128
        .global         _Z12compute_tilePiS_S_iii
        .type           _Z12compute_tilePiS_S_iii,@function
        .size           _Z12compute_tilePiS_S_iii,(.L_x_8 - _Z12compute_tilePiS_S_iii)
        .other          _Z12compute_tilePiS_S_iii,@"STO_CUDA_ENTRY STV_DEFAULT"
_Z12compute_tilePiS_S_iii:
.text._Z12compute_tilePiS_S_iii:
[----:B------:R-:W-:Y:S01]  /*0000*/  LDC R1, c[0x0][0x37c] ;  /* 0x0000df00ff017b82 */ /* 0x000fe20000000800 */
[----:B------:R-:W0:Y:S01]  /*0010*/  LDCU UR7, c[0x0][0x3a0] ;  /* 0x00007400ff0777ac */ /* 0x000e220008000800 */
[----:B------:R-:W1:Y:S06]  /*0020*/  S2R R9, SR_TID.X ;  /* 0x0000000000097919 */ /* 0x000e6c0000002100 */
[----:B------:R-:W1:Y:S01]  /*0030*/  S2UR UR6, SR_CTAID.X ;  /* 0x00000000000679c3 */ /* 0x000e620000002500 */
[----:B------:R-:W-:Y:S01]  /*0040*/  IMAD.MOV.U32 R20, RZ, RZ, RZ ;  /* 0x000000ffff147224 */ /* 0x000fe200078e00ff */
[----:B------:R-:W2:Y:S01]  /*0050*/  LDCU UR5, c[0x0][0x364] ;  /* 0x00006c80ff0577ac */ /* 0x000ea20008000800 */
[----:B------:R-:W3:Y:S01]  /*0060*/  S2R R18, SR_TID.Y ;  /* 0x0000000000127919 */ /* 0x000ee20000002200 */
[----:B------:R-:W4:Y:S04]  /*0070*/  LDCU.64 UR8, c[0x0][0x358] ;  /* 0x00006b00ff0877ac */ /* 0x000f280008000a00 */
[----:B------:R-:W1:Y:S08]  /*0080*/  LDC R3, c[0x0][0x360] ;  /* 0x0000d800ff037b82 */ /* 0x000e700000000800 */
[----:B------:R-:W2:Y:S01]  /*0090*/  S2UR UR4, SR_CTAID.Y ;  /* 0x00000000000479c3 */ /* 0x000ea20000002600 */
[----:B0-----:R-:W-:-:S05]  /*00a0*/  IMAD.U32 R0, RZ, RZ, UR7 ;  /* 0x00000007ff007e24 */ /* 0x001fca000f8e00ff */
[----:B------:R-:W-:Y:S01]  /*00b0*/  ISETP.GE.AND P0, PT, R0, 0x1, PT ;  /* 0x000000010000780c */ /* 0x000fe20003f06270 */
[----:B-1----:R-:W-:-:S04]  /*00c0*/  IMAD R21, R3, UR6, R9 ;  /* 0x0000000603157c24 */ /* 0x002fc8000f8e0209 */
[----:B---3--:R-:W-:Y:S01]  /*00d0*/  IMAD R21, R18, R0, R21 ;  /* 0x0000000012157224 */ /* 0x008fe200078e0215 */
[----:B--2---:R-:W-:-:S07]  /*00e0*/  UIMAD UR4, UR4, UR5, URZ ;  /* 0x00000005040472a4 */ /* 0x004fce000f8e02ff */
[----:B----4-:R-:W-:Y:S05]  /*00f0*/  @!P0 BRA `(.L_x_0) ;  /* 0x0000000800248947 */ /* 0x010fea0003800000 */
[----:B------:R-:W0:Y:S01]  /*0100*/  S2UR UR7, SR_CgaCtaId ;  /* 0x00000000000779c3 */ /* 0x000e220000008800 */
[----:B------:R-:W1:Y:S01]  /*0110*/  LDCU UR10, c[0x0][0x39c] ;  /* 0x00007380ff0a77ac */ /* 0x000e620008000800 */
[----:B------:R-:W-:Y:S01]  /*0120*/  IADD3 R14, PT, PT, R18, UR4, RZ ;  /* 0x00000004120e7c10 */ /* 0x000fe2000fffe0ff */
[----:B------:R-:W-:Y:S01]  /*0130*/  IMAD.MOV.U32 R6, RZ, RZ, RZ ;  /* 0x000000ffff067224 */ /* 0x000fe200078e00ff */
[C---:B------:R-:W-:Y:S01]  /*0140*/  LOP3.LUT R15, R3.reuse, 0xfffffff8, RZ, 0xc0, !PT ;  /* 0xfffffff8030f7812 */ /* 0x040fe200078ec0ff */
[----:B------:R-:W-:Y:S01]  /*0150*/  UMOV UR5, 0x400 ;  /* 0x0000040000057882 */ /* 0x000fe20000000000 */
[C---:B------:R-:W-:Y:S01]  /*0160*/  LOP3.LUT R2, R3.reuse, 0x7, RZ, 0xc0, !PT ;  /* 0x0000000703027812 */ /* 0x040fe200078ec0ff */
[----:B------:R-:W-:Y:S01]  /*0170*/  UIADD3 UR6, UPT, UPT, UR5, 0x1000, URZ ;  /* 0x0000100005067890 */ /* 0x000fe2000fffe0ff */
[C---:B------:R-:W-:Y:S01]  /*0180*/  LOP3.LUT R4, R3.reuse, 0x3, RZ, 0xc0, !PT ;  /* 0x0000000303047812 */ /* 0x040fe200078ec0ff */
[----:B------:R-:W-:Y:S01]  /*0190*/  IMAD.MOV.U32 R20, RZ, RZ, RZ ;  /* 0x000000ffff147224 */ /* 0x000fe200078e00ff */
[----:B------:R-:W-:Y:S01]  /*01a0*/  LOP3.LUT R5, R3, 0x7f8, RZ, 0xc0, !PT ;  /* 0x000007f803057812 */ /* 0x000fe200078ec0ff */
[----:B------:R-:W-:Y:S01]  /*01b0*/  IMAD.MOV R15, RZ, RZ, -R15 ;  /* 0x000000ffff0f7224 */ /* 0x000fe200078e0a0f */
[----:B------:R-:W-:Y:S01]  /*01c0*/  MOV R7, R21 ;  /* 0x0000001500077202 */ /* 0x000fe20000000f00 */
[----:B-1----:R-:W-:Y:S01]  /*01d0*/  IMAD R14, R14, UR10, R9 ;  /* 0x0000000a0e0e7c24 */ /* 0x002fe2000f8e0209 */
[----:B0-----:R-:W-:-:S02]  /*01e0*/  ULEA UR5, UR7, UR5, 0x18 ;  /* 0x0000000507057291 */ /* 0x001fc4000f8ec0ff */
[----:B------:R-:W-:-:S04]  /*01f0*/  ULEA UR6, UR7, UR6, 0x18 ;  /* 0x0000000607067291 */ /* 0x000fc8000f8ec0ff */
[----:B------:R-:W-:Y:S02]  /*0200*/  LEA R12, R18, UR5, 0x7 ;  /* 0x00000005120c7c11 */ /* 0x000fe4000f8e38ff */
[C---:B------:R-:W-:Y:S02]  /*0210*/  LEA R13, R9.reuse, UR6, 0x2 ;  /* 0x00000006090d7c11 */ /* 0x040fe4000f8e10ff */
[----:B------:R-:W-:Y:S01]  /*0220*/  IADD3 R17, PT, PT, R12, 0x10, RZ ;  /* 0x000000100c117810 */ /* 0x000fe20007ffe0ff */
[----:B------:R-:W-:Y:S02]  /*0230*/  IMAD R16, R9, 0x4, R12 ;  /* 0x0000000409107824 */ /* 0x000fe400078e020c */
[----:B------:R-:W-:Y:S02]  /*0240*/  IMAD R18, R18, 0x80, R13 ;  /* 0x0000008012127824 */ /* 0x000fe400078e020d */
[----:B------:R-:W-:-:S07]  /*0250*/  VIADD R19, R13, 0x200 ;  /* 0x000002000d137836 */ /* 0x000fce0000000000 */
.L_x_6:
[----:B0-----:R-:W0:Y:S08]  /*0260*/  LDC.64 R10, c[0x0][0x380] ;  /* 0x0000e000ff0a7b82 */ /* 0x001e300000000a00 */
[----:B-1-3--:R-:W1:Y:S08]  /*0270*/  LDC.64 R8, c[0x0][0x388] ;  /* 0x0000e200ff087b82 */ /* 0x00ae700000000a00 */
[----:B--2---:R-:W2:Y:S01]  /*0280*/  LDC R0, c[0x0][0x3a0] ;  /* 0x0000e800ff007b82 */ /* 0x004ea20000000800 */
[----:B0-----:R-:W-:-:S06]  /*0290*/  IMAD.WIDE R10, R14, 0x4, R10 ;  /* 0x000000040e0a7825 */ /* 0x001fcc00078e020a */
[----:B------:R-:W3:Y:S01]  /*02a0*/  LDG.E R10, desc[UR8][R10.64] ;  /* 0x000000080a0a7981 */ /* 0x000ee2000c1e1900 */
[----:B-1----:R-:W-:-:S06]  /*02b0*/  IMAD.WIDE R8, R7, 0x4, R8 ;  /* 0x0000000407087825 */ /* 0x002fcc00078e0208 */
[----:B----4-:R-:W4:Y:S01]  /*02c0*/  LDG.E R8, desc[UR8][R8.64] ;  /* 0x0000000808087981 */ /* 0x010f22000c1e1900 */
[C---:B------:R-:W-:Y:S02]  /*02d0*/  ISETP.GE.U32.AND P1, PT, R3.reuse, 0x8, PT ;  /* 0x000000080300780c */ /* 0x040fe40003f26070 */
[----:B------:R-:W-:Y:S01]  /*02e0*/  IADD3 R6, PT, PT, R3, R6, RZ ;  /* 0x0000000603067210 */ /* 0x000fe20007ffe0ff */
[----:B------:R-:W-:-:S03]  /*02f0*/  IMAD.MOV.U32 R22, RZ, RZ, RZ ;  /* 0x000000ffff167224 */ /* 0x000fc600078e00ff */
[----:B--2---:R-:W-:Y:S02]  /*0300*/  ISETP.GE.AND P0, PT, R6, R0, PT ;  /* 0x000000000600720c */ /* 0x004fe40003f06270 */
[----:B---3--:R-:W-:Y:S02]  /*0310*/  I2FP.F32.S32 R23, R10 ;  /* 0x0000000a00177245 */ /* 0x008fe40000201400 */
[----:B----4-:R-:W-:-:S03]  /*0320*/  I2FP.F32.S32 R25, R8 ;  /* 0x0000000800197245 */ /* 0x010fc60000201400 */
[----:B------:R0:W-:Y:S04]  /*0330*/  STS [R16], R23 ;  /* 0x0000001710007388 */ /* 0x0001e80000000800 */
[----:B------:R0:W-:Y:S01]  /*0340*/  STS [R18], R25 ;  /* 0x0000001912007388 */ /* 0x0001e20000000800 */
[----:B------:R-:W-:Y:S06]  /*0350*/  BAR.SYNC.DEFER_BLOCKING 0x0 ;  /* 0x0000000000007b1d */ /* 0x000fec0000010000 */
[----:B------:R-:W-:Y:S05]  /*0360*/  @!P1 BRA `(.L_x_1) ;  /* 0x0000000000ac9947 */ /* 0x000fea0003800000 */
[----:B------:R-:W-:Y:S01]  /*0370*/  IMAD.MOV.U32 R24, RZ, RZ, R19 ;  /* 0x000000ffff187224 */ /* 0x000fe200078e0013 */
[----:B------:R-:W-:Y:S01]  /*0380*/  MOV R22, R17 ;  /* 0x0000001100167202 */ /* 0x000fe20000000f00 */
[----:B0-----:R-:W-:-:S07]  /*0390*/  IMAD.MOV.U32 R23, RZ, RZ, R15 ;  /* 0x000000ffff177224 */ /* 0x001fce00078e000f */
.L_x_2:
[----:B------:R-:W-:Y:S01]  /*03a0*/  LDS R25, [R24+-0x200] ;  /* 0xfffe000018197984 */ /* 0x000fe20000000800 */
[----:B-1----:R-:W-:Y:S01]  /*03b0*/  I2FP.F32.S32 R27, R20 ;  /* 0x00000014001b7245 */ /* 0x002fe20000201400 */
[----:B------:R-:W-:Y:S02]  /*03c0*/  VIADD R23, R23, 0x8 ;  /* 0x0000000817177836 */ /* 0x000fe40000000000 */
[----:B0-----:R-:W0:Y:S03]  /*03d0*/  LDS.128 R8, [R22+-0x10] ;  /* 0xfffff00016087984 */ /* 0x001e260000000c00 */
[----:B------:R-:W-:Y:S01]  /*03e0*/  ISETP.NE.AND P1, PT, R23, RZ, PT ;  /* 0x000000ff1700720c */ /* 0x000fe20003f25270 */
[----:B------:R-:W1:Y:S04]  /*03f0*/  LDS R26, [R24+-0x180] ;  /* 0xfffe8000181a7984 */ /* 0x000e680000000800 */
[----:B------:R-:W-:Y:S01]  /*0400*/  LDS R28, [R24+-0x80] ;  /* 0xffff8000181c7984 */ /* 0x000fe20000000800 */
[----:B0-----:R-:W-:-:S03]  /*0410*/  FFMA R8, R8, R25, R27 ;  /* 0x0000001908087223 */ /* 0x001fc6000000001b */
[----:B------:R-:W0:Y:S03]  /*0420*/  LDS R25, [R24+-0x100] ;  /* 0xffff000018197984 */ /* 0x000e260000000800 */
[----:B------:R-:W2:Y:S02]  /*0430*/  F2I.TRUNC.NTZ R8, R8 ;  /* 0x0000000800087305 */ /* 0x000ea4000020f100 */
[----:B--2---:R-:W-:-:S05]  /*0440*/  I2FP.F32.S32 R27, R8 ;  /* 0x00000008001b7245 */ /* 0x004fca0000201400 */
[----:B-1----:R-:W-:-:S06]  /*0450*/  FFMA R26, R26, R9, R27 ;  /* 0x000000091a1a7223 */ /* 0x002fcc000000001b */
[----:B------:R-:W1:Y:S02]  /*0460*/  F2I.TRUNC.NTZ R26, R26 ;  /* 0x0000001a001a7305 */ /* 0x000e64000020f100 */
[----:B-1----:R-:W-:Y:S02]  /*0470*/  I2FP.F32.S32 R20, R26 ;  /* 0x0000001a00147245 */ /* 0x002fe40000201400 */
[----:B------:R-:W-:Y:S03]  /*0480*/  LDS R26, [R24+0x180] ;  /* 0x00018000181a7984 */ /* 0x000fe60000000800 */
[----:B0-----:R-:W-:Y:S02]  /*0490*/  FFMA R27, R25, R10, R20 ;  /* 0x0000000a191b7223 */ /* 0x001fe40000000014 */
[----:B------:R-:W-:Y:S04]  /*04a0*/  LDS R25, [R24] ;  /* 0x0000000018197984 */ /* 0x000fe80000000800 */
[----:B------:R-:W0:Y:S01]  /*04b0*/  F2I.TRUNC.NTZ R27, R27 ;  /* 0x0000001b001b7305 */ /* 0x000e22000020f100 */
[----:B------:R-:W-:Y:S01]  /*04c0*/  LDS R20, [R24+0x80] ;  /* 0x0000800018147984 */ /* 0x000fe20000000800 */
[----:B0-----:R-:W-:-:S05]  /*04d0*/  I2FP.F32.S32 R9, R27 ;  /* 0x0000001b00097245 */ /* 0x001fca0000201400 */
[----:B------:R-:W-:Y:S02]  /*04e0*/  FFMA R28, R28, R11, R9 ;  /* 0x0000000b1c1c7223 */ /* 0x000fe40000000009 */
[----:B------:R0:W1:Y:S04]  /*04f0*/  LDS.128 R8, [R22] ;  /* 0x0000000016087984 */ /* 0x0000680000000c00 */
[----:B------:R-:W2:Y:S01]  /*0500*/  F2I.TRUNC.NTZ R28, R28 ;  /* 0x0000001c001c7305 */ /* 0x000ea2000020f100 */
[----:B0-----:R-:W-:Y:S02]  /*0510*/  IADD3 R22, PT, PT, R22, 0x20, RZ ;  /* 0x0000002016167810 */ /* 0x001fe40007ffe0ff */
[----:B--2---:R-:W-:-:S05]  /*0520*/  I2FP.F32.S32 R29, R28 ;  /* 0x0000001c001d7245 */ /* 0x004fca0000201400 */
[----:B-1----:R-:W-:Y:S02]  /*0530*/  FFMA R8, R8, R25, R29 ;  /* 0x0000001908087223 */ /* 0x002fe4000000001d */
[----:B------:R0:W1:Y:S04]  /*0540*/  LDS R25, [R24+0x100] ;  /* 0x0001000018197984 */ /* 0x0000680000000800 */
[----:B------:R-:W2:Y:S01]  /*0550*/  F2I.TRUNC.NTZ R8, R8 ;  /* 0x0000000800087305 */ /* 0x000ea2000020f100 */
[----:B0-----:R-:W-:Y:S01]  /*0560*/  VIADD R24, R24, 0x400 ;  /* 0x0000040018187836 */ /* 0x001fe20000000000 */
[----:B--2---:R-:W-:-:S05]  /*0570*/  I2FP.F32.S32 R27, R8 ;  /* 0x00000008001b7245 */ /* 0x004fca0000201400 */
[----:B------:R-:W-:-:S06]  /*0580*/  FFMA R9, R20, R9, R27 ;  /* 0x0000000914097223 */ /* 0x000fcc000000001b */
[----:B------:R-:W0:Y:S02]  /*0590*/  F2I.TRUNC.NTZ R9, R9 ;  /* 0x0000000900097305 */ /* 0x000e24000020f100 */
[----:B0-----:R-:W-:-:S05]  /*05a0*/  I2FP.F32.S32 R20, R9 ;  /* 0x0000000900147245 */ /* 0x001fca0000201400 */
[----:B-1----:R-:W-:-:S06]  /*05b0*/  FFMA R10, R25, R10, R20 ;  /* 0x0000000a190a7223 */ /* 0x002fcc0000000014 */
[----:B------:R-:W0:Y:S02]  /*05c0*/  F2I.TRUNC.NTZ R10, R10 ;  /* 0x0000000a000a7305 */ /* 0x000e24000020f100 */
[----:B0-----:R-:W-:-:S05]  /*05d0*/  I2FP.F32.S32 R25, R10 ;  /* 0x0000000a00197245 */ /* 0x001fca0000201400 */
[----:B------:R-:W-:-:S04]  /*05e0*/  FFMA R11, R26, R11, R25 ;  /* 0x0000000b1a0b7223 */ /* 0x000fc80000000019 */
[----:B------:R0:W1:Y:S01]  /*05f0*/  F2I.TRUNC.NTZ R20, R11 ;  /* 0x0000000b00147305 */ /* 0x000062000020f100 */
[----:B------:R-:W-:Y:S05]  /*0600*/  @P1 BRA `(.L_x_2) ;  /* 0xfffffffc00641947 */ /* 0x000fea000383ffff */
[----:B------:R-:W-:-:S07]  /*0610*/  MOV R22, R5 ;  /* 0x0000000500167202 */ /* 0x000fce0000000f00 */
.L_x_1:
[----:B------:R-:W-:-:S13]  /*0620*/  ISETP.NE.AND P1, PT, R2, RZ, PT ;  /* 0x000000ff0200720c */ /* 0x000fda0003f25270 */
[----:B------:R-:W-:Y:S05]  /*0630*/  @!P1 BRA `(.L_x_3) ;  /* 0x0000000000c49947 */ /* 0x000fea0003800000 */
[----:B------:R-:W-:Y:S01]  /*0640*/  VIADD R8, R2, 0xffffffff ;  /* 0xffffffff02087836 */ /* 0x000fe20000000000 */
[----:B------:R-:W-:-:S04]  /*0650*/  ISETP.NE.AND P2, PT, R4, RZ, PT ;  /* 0x000000ff0400720c */ /* 0x000fc80003f45270 */
[----:B------:R-:W-:-:S13]  /*0660*/  ISETP.GE.U32.AND P1, PT, R8, 0x3, PT ;  /* 0x000000030800780c */ /* 0x000fda0003f26070 */
[----:B------:R-:W-:Y:S05]  /*0670*/  @!P1 BRA `(.L_x_4) ;  /* 0x0000000000549947 */ /* 0x000fea0003800000 */
[C---:B0-----:R-:W-:Y:S01]  /*0680*/  LEA R23, R22.reuse, R13, 0x7 ;  /* 0x0000000d16177211 */ /* 0x041fe200078e38ff */
[C---:B------:R-:W-:Y:S01]  /*0690*/  IMAD R26, R22.reuse, 0x4, R12 ;  /* 0x00000004161a7824 */ /* 0x040fe200078e020c */
[----:B-1----:R-:W-:Y:S02]  /*06a0*/  I2FP.F32.S32 R25, R20 ;  /* 0x0000001400197245 */ /* 0x002fe40000201400 */
[----:B------:R-:W-:Y:S01]  /*06b0*/  IADD3 R22, PT, PT, R22, 0x4, RZ ;  /* 0x0000000416167810 */ /* 0x000fe20007ffe0ff */
[----:B------:R-:W-:Y:S04]  /*06c0*/  LDS R11, [R23] ;  /* 0x00000000170b7984 */ /* 0x000fe80000000800 */
[----:B------:R-:W0:Y:S04]  /*06d0*/  LDS.64 R8, [R26] ;  /* 0x000000001a087984 */ /* 0x000e280000000a00 */
[----:B------:R-:W1:Y:S04]  /*06e0*/  LDS R24, [R23+0x80] ;  /* 0x0000800017187984 */ /* 0x000e680000000800 */
[----:B------:R-:W-:Y:S01]  /*06f0*/  LDS R20, [R23+0x180] ;  /* 0x0001800017147984 */ /* 0x000fe20000000800 */
[----:B0-----:R-:W-:-:S03]  /*0700*/  FFMA R8, R8, R11, R25 ;  /* 0x0000000b08087223 */ /* 0x001fc60000000019 */
[----:B------:R-:W-:Y:S03]  /*0710*/  LDS R25, [R23+0x100] ;  /* 0x0001000017197984 */ /* 0x000fe60000000800 */
[----:B------:R-:W0:Y:S01]  /*0720*/  F2I.TRUNC.NTZ R8, R8 ;  /* 0x0000000800087305 */ /* 0x000e22000020f100 */
[----:B------:R-:W2:Y:S01]  /*0730*/  LDS.64 R10, [R26+0x8] ;  /* 0x000008001a0a7984 */ /* 0x000ea20000000a00 */
[----:B0-----:R-:W-:-:S05]  /*0740*/  I2FP.F32.S32 R27, R8 ;  /* 0x00000008001b7245 */ /* 0x001fca0000201400 */
[----:B-1----:R-:W-:-:S06]  /*0750*/  FFMA R9, R24, R9, R27 ;  /* 0x0000000918097223 */ /* 0x002fcc000000001b */
[----:B------:R-:W0:Y:S02]  /*0760*/  F2I.TRUNC.NTZ R9, R9 ;  /* 0x0000000900097305 */ /* 0x000e24000020f100 */
[----:B0-----:R-:W-:-:S05]  /*0770*/  I2FP.F32.S32 R27, R9 ;  /* 0x00000009001b7245 */ /* 0x001fca0000201400 */
[----:B--2---:R-:W-:-:S06]  /*0780*/  FFMA R10, R10, R25, R27 ;  /* 0x000000190a0a7223 */ /* 0x004fcc000000001b */
[----:B------:R-:W0:Y:S02]  /*0790*/  F2I.TRUNC.NTZ R10, R10 ;  /* 0x0000000a000a7305 */ /* 0x000e24000020f100 */
[----:B0-----:R-:W-:-:S05]  /*07a0*/  I2FP.F32.S32 R25, R10 ;  /* 0x0000000a00197245 */ /* 0x001fca0000201400 */
[----:B------:R-:W-:-:S06]  /*07b0*/  FFMA R20, R20, R11, R25 ;  /* 0x0000000b14147223 */ /* 0x000fcc0000000019 */
[----:B------:R-:W2:Y:S02]  /*07c0*/  F2I.TRUNC.NTZ R20, R20 ;  /* 0x0000001400147305 */ /* 0x000ea4000020f100 */
.L_x_4:
[----:B------:R-:W-:Y:S05]  /*07d0*/  @!P2 BRA `(.L_x_3) ;  /* 0x00000000005ca947 */ /* 0x000fea0003800000 */
[----:B------:R-:W-:Y:S02]  /*07e0*/  ISETP.NE.AND P1, PT, R4, 0x1, PT ;  /* 0x000000010400780c */ /* 0x000fe40003f25270 */
[----:B------:R-:W-:-:S11]  /*07f0*/  LOP3.LUT P2, RZ, R3, 0x1, RZ, 0xc0, !PT ;  /* 0x0000000103ff7812 */ /* 0x000fd6000784c0ff */
[----:B------:R-:W-:Y:S05]  /*0800*/  @!P1 BRA `(.L_x_5) ;  /* 0x0000000000309947 */ /* 0x000fea0003800000 */
[C---:B------:R-:W-:Y:S01]  /*0810*/  LEA R8, R22.reuse, R12, 0x2 ;  /* 0x0000000c16087211 */ /* 0x040fe200078e10ff */
[C---:B------:R-:W-:Y:S01]  /*0820*/  IMAD R10, R22.reuse, 0x80, R13 ;  /* 0x00000080160a7824 */ /* 0x040fe200078e020d */
[----:B012---:R-:W-:Y:S01]  /*0830*/  I2FP.F32.S32 R23, R20 ;  /* 0x0000001400177245 */ /* 0x007fe20000201400 */
[----:B------:R-:W-:-:S03]  /*0840*/  VIADD R22, R22, 0x2 ;  /* 0x0000000216167836 */ /* 0x000fc60000000000 */
[----:B------:R-:W-:Y:S04]  /*0850*/  LDS R11, [R10] ;  /* 0x000000000a0b7984 */ /* 0x000fe80000000800 */
[----:B------:R-:W0:Y:S04]  /*0860*/  LDS.64 R8, [R8] ;  /* 0x0000000008087984 */ /* 0x000e280000000a00 */
[----:B------:R-:W1:Y:S01]  /*0870*/  LDS R24, [R10+0x80] ;  /* 0x000080000a187984 */ /* 0x000e620000000800 */
[----:B0-----:R-:W-:-:S06]  /*0880*/  FFMA R11, R8, R11, R23 ;  /* 0x0000000b080b7223 */ /* 0x001fcc0000000017 */
[----:B------:R-:W0:Y:S02]  /*0890*/  F2I.TRUNC.NTZ R11, R11 ;  /* 0x0000000b000b7305 */ /* 0x000e24000020f100 */
[----:B0-----:R-:W-:-:S05]  /*08a0*/  I2FP.F32.S32 R23, R11 ;  /* 0x0000000b00177245 */ /* 0x001fca0000201400 */
[----:B-1----:R-:W-:-:S04]  /*08b0*/  FFMA R9, R24, R9, R23 ;  /* 0x0000000918097223 */ /* 0x002fc80000000017 */
[----:B------:R3:W4:Y:S03]  /*08c0*/  F2I.TRUNC.NTZ R20, R9 ;  /* 0x0000000900147305 */ /* 0x000726000020f100 */
.L_x_5:
[----:B------:R-:W-:Y:S05]  /*08d0*/  @!P2 BRA `(.L_x_3) ;  /* 0x00000000001ca947 */ /* 0x000fea0003800000 */
[C---:B------:R-:W-:Y:S01]  /*08e0*/  LEA R8, R22.reuse, R12, 0x2 ;  /* 0x0000000c16087211 */ /* 0x040fe200078e10ff */
[----:B---3--:R-:W-:Y:S01]  /*08f0*/  IMAD R9, R22, 0x80, R13 ;  /* 0x0000008016097824 */ /* 0x008fe200078e020d */
[----:B012-4-:R-:W-:-:S04]  /*0900*/  I2FP.F32.S32 R11, R20 ;  /* 0x00000014000b7245 */ /* 0x017fc80000201400 */
[----:B------:R-:W-:Y:S04]  /*0910*/  LDS R8, [R8] ;  /* 0x0000000008087984 */ /* 0x000fe80000000800 */
[----:B------:R-:W0:Y:S02]  /*0920*/  LDS R9, [R9] ;  /* 0x0000000009097984 */ /* 0x000e240000000800 */
[----:B0-----:R-:W-:-:S06]  /*0930*/  FFMA R20, R8, R9, R11 ;  /* 0x0000000908147223 */ /* 0x001fcc000000000b */
[----:B------:R-:W0:Y:S02]  /*0940*/  F2I.TRUNC.NTZ R20, R20 ;  /* 0x0000001400147305 */ /* 0x000e24000020f100 */
.L_x_3:
[----:B------:R-:W-:Y:S01]  /*0950*/  BAR.SYNC.DEFER_BLOCKING 0x0 ;  /* 0x0000000000007b1d */ /* 0x000fe20000010000 */
[C---:B------:R-:W-:Y:S01]  /*0960*/  IADD3 R14, PT, PT, R3.reuse, R14, RZ ;  /* 0x0000000e030e7210 */ /* 0x040fe20007ffe0ff */
[----:B------:R-:W-:-:S04]  /*0970*/  IMAD R7, R3, R0, R7 ;  /* 0x0000000003077224 */ /* 0x000fc800078e0207 */
[----:B------:R-:W-:Y:S05]  /*0980*/  @!P0 BRA `(.L_x_6) ;  /* 0xfffffff800348947 */ /* 0x000fea000383ffff */
.L_x_0:
[----:B------:R-:W5:Y:S01]  /*0990*/  LDC.64 R2, c[0x0][0x390] ;  /* 0x0000e400ff027b82 */ /* 0x000f620000000a00 */
[----:B------:R-:W-:-:S04]  /*09a0*/  IMAD R21, R0, UR4, R21 ;  /* 0x0000000400157c24 */ /* 0x000fc8000f8e0215 */
[----:B-----5:R-:W-:-:S05]  /*09b0*/  IMAD.WIDE R2, R21, 0x4, R2 ;  /* 0x0000000415027825 */ /* 0x020fca00078e0202 */
[----:B012-4-:R-:W-:Y:S01]  /*09c0*/  STG.E desc[UR8][R2.64], R20 ;  /* 0x0000001402007986 */ /* 0x017fe2000c101908 */
[----:B------:R-:W-:Y:S05]  /*09d0*/  EXIT ;  /* 0x000000000000794d */ /* 0x000fea0003800000 */
.L_x_7:
[----:B------:R-:W-:-:S00]  /*09e0*/  BRA `(.L_x_7) ;  /* 0xfffffffc00fc7947 */ /* 0x000fc0000383ffff */
[----:B------:R-:W-:-:S00]  /*09f0*/  NOP ;  /* 0x0000000000007918 */ /* 0x000fc00000000000 */
        /* <DEDUP_REMOVED lines=8> */
.L_x_8:


//--------------------- .nv.shared._Z12compute_tilePiS_S_iii --------------------------
	.section	.nv.shared._Z12compute_tilePiS_S_iii,"aw",@nobits
	.sectionflags	@""
	.align	4
.nv.shared._Z12compute_tilePiS_S_iii:
	.zero		9216


//--------------------- .nv.shared.reserved.0     --------------------------
	.section	.nv.shared.reserved.0,"aw",@nobits
	.weak		__nv_reservedSMEM_offset_0_alias
	.size		__nv_reservedSMEM_offset_0_alias, 0, 64
	.other		__nv_reservedSMEM_offset_0_alias,@"STO_CUDA_RESERVED_SHARED STV_DEFAULT"
__nv_reservedSMEM_offset_0_alias:
	.zero		0
	.zero		64


//--------------------- .nv.constant0._Z12compute_tilePiS_S_iii --------------------------
	.section	.nv.constant0._Z12compute_tilePiS_S_iii,"a",@progbits
	.sectionflags	@""
	.align	4
.nv.constant0._Z12compute_tilePiS_S_iii:
	.zero		932


//--------------------- SYMBOLS --------------------------

	.type		.nv.reservedSmem.offset0,@object
	.size		.nv.reservedSmem.offset0,0x4
	.type		.nv.reservedSmem.cap,@object
	.size		.nv.reservedSmem.cap,0x4
